//
// Generated by NVIDIA NVVM Compiler
//
// Compiler Build ID: CL-36424714
// Cuda compilation tools, release 13.0, V13.0.88
// Based on NVVM 20.0.0
//

.version 9.0
.target sm_100
.address_size 64

	// .globl	compute

.visible .entry compute(
	.param .u64 .ptr .align 1 compute_param_0
)
{


	ret;

}


// ===== COMPILED SASS (sm_100) =====

	.target	sm_100

	.elftype	@"ET_EXEC"


//--------------------- .note.nv.tkinfo           --------------------------
	.section	.note.nv.tkinfo,"",@"SHT_NOTE"
	.sectionflags	@"SHF_NOTE_NV_TKINFO"
	.tkinfo
        /*0018*/ 	.word	0x00000002
        /*0030*/ 	.string	""
        /*0030*/ 	.string	"ptxas"
        /*0030*/ 	.string	"Cuda compilation tools, release 13.0, V13.0.88"
        /*0030*/ 	.string	"Build cuda_13.0.r13.0/compiler.36424714_0"
        /*0030*/ 	.string	"-arch sm_100 -m 64 "



//--------------------- .note.nv.cuinfo           --------------------------
	.section	.note.nv.cuinfo,"",@"SHT_NOTE"
	.sectionflags	@"SHF_NOTE_NV_CUINFO"
        /*0018*/ 	.short	0x0002
        /*001a*/ 	.short	0x0064
        /*001c*/ 	.short	0x0082
	.zero		2


//--------------------- .nv.info                  --------------------------
	.section	.nv.info,"",@"SHT_CUDA_INFO"
	.align	4


	//----- nvinfo : EIATTR_REGCOUNT
	.align		4
        /*0000*/ 	.byte	0x04, 0x2f
        /*0002*/ 	.short	(.L_1 - .L_0)
	.align		4
.L_0:
        /*0004*/ 	.word	index@(compute)
        /*0008*/ 	.word	0x00000004


	//----- nvinfo : EIATTR_FRAME_SIZE
	.align		4
.L_1:
        /*000c*/ 	.byte	0x04, 0x11
        /*000e*/ 	.short	(.L_3 - .L_2)
	.align		4
.L_2:
        /*0010*/ 	.word	index@(compute)
        /*0014*/ 	.word	0x00000000


	//----- nvinfo : EIATTR_MIN_STACK_SIZE
	.align		4
.L_3:
        /*0018*/ 	.byte	0x04, 0x12
        /*001a*/ 	.short	(.L_5 - .L_4)
	.align		4
.L_4:
        /*001c*/ 	.word	index@(compute)
        /*0020*/ 	.word	0x00000000
.L_5:


//--------------------- .nv.compat                --------------------------
	.section	.nv.compat,"",@"SHT_CUDA_COMPAT_INFO"
	.align	4
        /*0000*/ 	.byte	0x02, 0x09, 0x00, 0x00, 0x02, 0x02, 0x01, 0x00, 0x02, 0x05, 0x05, 0x00, 0x03, 0x07, 0x01, 0x01
        /*0010*/ 	.byte	0x02, 0x03, 0x00, 0x00, 0x02, 0x06, 0x01, 0x00, 0x04, 0x0b, 0x08, 0x00, 0x09, 0x00, 0x00, 0x00
        /*0020*/ 	.byte	0x00, 0x00, 0x00, 0x00


//--------------------- .nv.info.compute          --------------------------
	.section	.nv.info.compute,"",@"SHT_CUDA_INFO"
	.sectionflags	@""
	.align	4


	//----- nvinfo : EIATTR_CUDA_API_VERSION
	.align		4
        /*0000*/ 	.byte	0x04, 0x37
        /*0002*/ 	.short	(.L_7 - .L_6)
.L_6:
        /*0004*/ 	.word	0x00000082


	//----- nvinfo : EIATTR_KPARAM_INFO
	.align		4
.L_7:
        /*0008*/ 	.byte	0x04, 0x17
        /*000a*/ 	.short	(.L_9 - .L_8)
.L_8:
        /*000c*/ 	.word	0x00000000
        /*0010*/ 	.short	0x0000
        /*0012*/ 	.short	0x0000
        /*0014*/ 	.byte	0x00, 0xf5, 0x21, 0x00


	//----- nvinfo : EIATTR_SPARSE_MMA_MASK
	.align		4
.L_9:
        /*0018*/ 	.byte	0x03, 0x50
        /*001a*/ 	.short	0x0000


	//----- nvinfo : EIATTR_MAXREG_COUNT
	.align		4
        /*001c*/ 	.byte	0x03, 0x1b
        /*001e*/ 	.short	0x00ff


	//----- nvinfo : EIATTR_MERCURY_ISA_VERSION
	.align		4
        /*0020*/ 	.byte	0x03, 0x5f
        /*0022*/ 	.short	0x0101


	//----- nvinfo : EIATTR_VRC_CTA_INIT_COUNT
	.align		4
        /*0024*/ 	.byte	0x02, 0x4a
	.zero		1
	.zero		1


	//----- nvinfo : EIATTR_EXIT_INSTR_OFFSETS
	.align		4
        /*0028*/ 	.byte	0x04, 0x1c
        /*002a*/ 	.short	(.L_11 - .L_10)


	//   ....[0]....
.L_10:
        /*002c*/ 	.word	0x00000010


	//----- nvinfo : EIATTR_CBANK_PARAM_SIZE
	.align		4
.L_11:
        /*0030*/ 	.byte	0x03, 0x19
        /*0032*/ 	.short	0x0008


	//----- nvinfo : EIATTR_PARAM_CBANK
	.align		4
        /*0034*/ 	.byte	0x04, 0x0a
        /*0036*/ 	.short	(.L_13 - .L_12)
	.align		4
.L_12:
        /*0038*/ 	.word	index@(.nv.constant0.compute)
        /*003c*/ 	.short	0x0380
        /*003e*/ 	.short	0x0008


	//----- nvinfo : EIATTR_SW_WAR
	.align		4
.L_13:
        /*0040*/ 	.byte	0x04, 0x36
        /*0042*/ 	.short	(.L_15 - .L_14)
.L_14:
        /*0044*/ 	.word	0x00000008
.L_15:


//--------------------- .nv.callgraph             --------------------------
	.section	.nv.callgraph,"",@"SHT_CUDA_CALLGRAPH"
	.align	4
	.sectionentsize	8
	.align		4
        /*0000*/ 	.word	0x00000000
	.align		4
        /*0004*/ 	.word	0xffffffff
	.align		4
        /*0008*/ 	.word	0x00000000
	.align		4
        /*000c*/ 	.word	0xfffffffe
	.align		4
        /*0010*/ 	.word	0x00000000
	.align		4
        /*0014*/ 	.word	0xfffffffd
	.align		4
        /*0018*/ 	.word	0x00000000
	.align		4
        /*001c*/ 	.word	0xfffffffc


//--------------------- .text.compute             --------------------------
	.section	.text.compute,"ax",@progbits
	.align	128
        .global         compute
        .type           compute,@function
        .size           compute,(.L_x_1 - compute)
        .other          compute,@"STO_CUDA_ENTRY STV_DEFAULT"
compute:
.text.compute:
[----:B------:R-:W-:Y:S01]  /*0000*/  LDC R1, c[0x0][0x37c] ;  /* 0x0000df00ff017b82 */ /* 0x000fe20000000800 */
[----:B------:R-:W-:Y:S05]  /*0010*/  EXIT ;  /* 0x000000000000794d */ /* 0x000fea0003800000 */
.L_x_0:
[----:B------:R-:W-:-:S00]  /*0020*/  BRA `(.L_x_0) ;  /* 0xfffffffc00fc7947 */ /* 0x000fc0000383ffff */
[----:B------:R-:W-:-:S00]  /*0030*/  NOP ;  /* 0x0000000000007918 */ /* 0x000fc00000000000 */
        /* <DEDUP_REMOVED lines=12> */
.L_x_1:


//--------------------- .nv.shared.reserved.0     --------------------------
	.section	.nv.shared.reserved.0,"aw",@nobits
	.weak		__nv_reservedSMEM_offset_0_alias
	.size		__nv_reservedSMEM_offset_0_alias, 0, 64
	.other		__nv_reservedSMEM_offset_0_alias,@"STO_CUDA_RESERVED_SHARED STV_DEFAULT"
__nv_reservedSMEM_offset_0_alias:
	.zero		0
	.zero		64


//--------------------- .nv.constant0.compute     --------------------------
	.section	.nv.constant0.compute,"a",@progbits
	.sectionflags	@""
	.align	4
.nv.constant0.compute:
	.zero		904


//--------------------- SYMBOLS --------------------------

	.type		.nv.reservedSmem.offset0,@object
	.size		.nv.reservedSmem.offset0,0x4
